//
// Generated by NVIDIA NVVM Compiler
//
// Compiler Build ID: CL-36424714
// Cuda compilation tools, release 13.0, V13.0.88
// Based on NVVM 20.0.0
//

.version 9.0
.target sm_100
.address_size 64

	// .globl	_Z6kernelyiiiiP5pixel

.visible .entry _Z6kernelyiiiiP5pixel(
	.param .u64 _Z6kernelyiiiiP5pixel_param_0,
	.param .u32 _Z6kernelyiiiiP5pixel_param_1,
	.param .u32 _Z6kernelyiiiiP5pixel_param_2,
	.param .u32 _Z6kernelyiiiiP5pixel_param_3,
	.param .u32 _Z6kernelyiiiiP5pixel_param_4,
	.param .u64 .ptr .align 1 _Z6kernelyiiiiP5pixel_param_5
)
{
	.reg .pred 	%p<19>;
	.reg .b32 	%r<233>;
	.reg .b32 	%f<9>;
	.reg .b64 	%rd<12>;

	ld.param.u64 	%rd2, [_Z6kernelyiiiiP5pixel_param_0];
	ld.param.u32 	%r79, [_Z6kernelyiiiiP5pixel_param_1];
	ld.param.u32 	%r80, [_Z6kernelyiiiiP5pixel_param_2];
	ld.param.u32 	%r81, [_Z6kernelyiiiiP5pixel_param_3];
	ld.param.u32 	%r82, [_Z6kernelyiiiiP5pixel_param_4];
	ld.param.u64 	%rd3, [_Z6kernelyiiiiP5pixel_param_5];
	cvta.to.global.u64 	%rd1, %rd3;
	mov.u32 	%r83, %ctaid.x;
	mov.u32 	%r84, %ntid.x;
	mov.u32 	%r85, %tid.x;
	mad.lo.s32 	%r229, %r83, %r84, %r85;
	mov.u32 	%r86, %ctaid.y;
	mov.u32 	%r87, %ntid.y;
	mov.u32 	%r88, %tid.y;
	mad.lo.s32 	%r2, %r86, %r87, %r88;
	mov.u32 	%r89, %nctaid.x;
	mul.lo.s32 	%r3, %r84, %r89;
	mov.u32 	%r90, %nctaid.y;
	mul.lo.s32 	%r4, %r87, %r90;
	mul.lo.s32 	%r192, %r229, %r82;
	setp.ge.s32 	%p1, %r192, %r80;
	@%p1 bra 	$L__BB0_25;
	mul.lo.s32 	%r6, %r2, %r81;
	setp.gt.s32 	%p2, %r82, 0;
	@%p2 bra 	$L__BB0_2;
	bra.uni 	$L__BB0_21;
$L__BB0_2:
	setp.gt.s32 	%p6, %r81, 0;
	@%p6 bra 	$L__BB0_3;
	bra.uni 	$L__BB0_17;
$L__BB0_3:
	and.b32  	%r7, %r81, 3;
	and.b32  	%r8, %r81, 2147483644;
	and.b32  	%r9, %r81, 1;
	neg.s32 	%r10, %r8;
$L__BB0_4:
	setp.ge.s32 	%p10, %r6, %r79;
	mov.u32 	%r194, %r6;
	mov.u32 	%r195, %r2;
	@%p10 bra 	$L__BB0_5;
	bra.uni 	$L__BB0_6;
$L__BB0_5:
	add.s32 	%r229, %r229, %r3;
	mul.lo.s32 	%r192, %r229, %r82;
	setp.lt.s32 	%p18, %r192, %r80;
	@%p18 bra 	$L__BB0_4;
	bra.uni 	$L__BB0_25;
$L__BB0_6:
	mov.b32 	%r196, 0;
	mov.u32 	%r228, %r196;
	mov.u32 	%r227, %r196;
	mov.u32 	%r226, %r196;
	mov.u32 	%r225, %r196;
$L__BB0_7:
	setp.lt.u32 	%p11, %r81, 4;
	add.s32 	%r102, %r196, %r192;
	cvt.rn.f32.s32 	%f1, %r102;
	mov.b32 	%r220, 0;
	@%p11 bra 	$L__BB0_10;
	add.s32 	%r201, %r194, 3;
	mov.u32 	%r202, %r10;
$L__BB0_9:
	.pragma "nounroll";
	add.s32 	%r103, %r201, -2;
	add.s32 	%r104, %r201, -3;
	cvt.rn.f32.s32 	%f2, %r104;
	tex.2d.v4.u32.f32 	{%r105, %r106, %r107, %r108}, [%rd2, {%f1, %f2}];
	and.b32  	%r109, %r105, 255;
	add.s32 	%r110, %r109, %r225;
	and.b32  	%r111, %r106, 255;
	add.s32 	%r112, %r111, %r226;
	and.b32  	%r113, %r107, 255;
	add.s32 	%r114, %r113, %r227;
	and.b32  	%r115, %r108, 255;
	add.s32 	%r116, %r115, %r228;
	cvt.rn.f32.s32 	%f3, %r103;
	tex.2d.v4.u32.f32 	{%r117, %r118, %r119, %r120}, [%rd2, {%f1, %f3}];
	and.b32  	%r121, %r117, 255;
	add.s32 	%r122, %r121, %r110;
	and.b32  	%r123, %r118, 255;
	add.s32 	%r124, %r123, %r112;
	and.b32  	%r125, %r119, 255;
	add.s32 	%r126, %r125, %r114;
	and.b32  	%r127, %r120, 255;
	add.s32 	%r128, %r127, %r116;
	add.s32 	%r129, %r201, -1;
	cvt.rn.f32.s32 	%f4, %r129;
	tex.2d.v4.u32.f32 	{%r130, %r131, %r132, %r133}, [%rd2, {%f1, %f4}];
	and.b32  	%r134, %r130, 255;
	add.s32 	%r135, %r134, %r122;
	and.b32  	%r136, %r131, 255;
	add.s32 	%r137, %r136, %r124;
	and.b32  	%r138, %r132, 255;
	add.s32 	%r139, %r138, %r126;
	and.b32  	%r140, %r133, 255;
	add.s32 	%r141, %r140, %r128;
	cvt.rn.f32.s32 	%f5, %r201;
	tex.2d.v4.u32.f32 	{%r142, %r143, %r144, %r145}, [%rd2, {%f1, %f5}];
	and.b32  	%r146, %r142, 255;
	add.s32 	%r225, %r146, %r135;
	and.b32  	%r147, %r143, 255;
	add.s32 	%r226, %r147, %r137;
	and.b32  	%r148, %r144, 255;
	add.s32 	%r227, %r148, %r139;
	and.b32  	%r149, %r145, 255;
	add.s32 	%r228, %r149, %r141;
	add.s32 	%r202, %r202, 4;
	add.s32 	%r201, %r201, 4;
	setp.ne.s32 	%p12, %r202, 0;
	mov.u32 	%r220, %r8;
	@%p12 bra 	$L__BB0_9;
$L__BB0_10:
	setp.eq.s32 	%p13, %r7, 0;
	@%p13 bra 	$L__BB0_15;
	setp.eq.s32 	%p14, %r7, 1;
	@%p14 bra 	$L__BB0_13;
	add.s32 	%r151, %r220, %r194;
	cvt.rn.f32.s32 	%f6, %r151;
	tex.2d.v4.u32.f32 	{%r152, %r153, %r154, %r155}, [%rd2, {%f1, %f6}];
	and.b32  	%r156, %r152, 255;
	add.s32 	%r157, %r156, %r225;
	and.b32  	%r158, %r153, 255;
	add.s32 	%r159, %r158, %r226;
	and.b32  	%r160, %r154, 255;
	add.s32 	%r161, %r160, %r227;
	and.b32  	%r162, %r155, 255;
	add.s32 	%r163, %r162, %r228;
	add.s32 	%r164, %r151, 1;
	cvt.rn.f32.s32 	%f7, %r164;
	tex.2d.v4.u32.f32 	{%r165, %r166, %r167, %r168}, [%rd2, {%f1, %f7}];
	and.b32  	%r169, %r165, 255;
	add.s32 	%r225, %r169, %r157;
	and.b32  	%r170, %r166, 255;
	add.s32 	%r226, %r170, %r159;
	and.b32  	%r171, %r167, 255;
	add.s32 	%r227, %r171, %r161;
	and.b32  	%r172, %r168, 255;
	add.s32 	%r228, %r172, %r163;
	add.s32 	%r220, %r220, 2;
$L__BB0_13:
	setp.eq.s32 	%p15, %r9, 0;
	@%p15 bra 	$L__BB0_15;
	add.s32 	%r173, %r220, %r194;
	cvt.rn.f32.s32 	%f8, %r173;
	tex.2d.v4.u32.f32 	{%r174, %r175, %r176, %r177}, [%rd2, {%f1, %f8}];
	and.b32  	%r178, %r174, 255;
	add.s32 	%r225, %r178, %r225;
	and.b32  	%r179, %r175, 255;
	add.s32 	%r226, %r179, %r226;
	and.b32  	%r180, %r176, 255;
	add.s32 	%r227, %r180, %r227;
	and.b32  	%r181, %r177, 255;
	add.s32 	%r228, %r181, %r228;
$L__BB0_15:
	add.s32 	%r196, %r196, 1;
	setp.ne.s32 	%p16, %r196, %r82;
	@%p16 bra 	$L__BB0_7;
	ld.param.u64 	%rd11, [_Z6kernelyiiiiP5pixel_param_5];
	mul.lo.s32 	%r182, %r82, %r81;
	div.u32 	%r183, %r225, %r182;
	div.s32 	%r184, %r80, %r82;
	mad.lo.s32 	%r185, %r184, %r195, %r229;
	cvta.to.global.u64 	%rd8, %rd11;
	mul.wide.s32 	%rd9, %r185, 4;
	add.s64 	%rd10, %rd8, %rd9;
	div.u32 	%r186, %r226, %r182;
	div.u32 	%r187, %r227, %r182;
	div.u32 	%r188, %r228, %r182;
	prmt.b32 	%r189, %r187, %r188, 0x3340U;
	prmt.b32 	%r190, %r183, %r186, 0x3340U;
	prmt.b32 	%r191, %r190, %r189, 0x5410U;
	st.global.u32 	[%rd10], %r191;
	add.s32 	%r195, %r195, %r4;
	mul.lo.s32 	%r194, %r195, %r81;
	setp.lt.s32 	%p17, %r194, %r79;
	@%p17 bra 	$L__BB0_6;
	bra.uni 	$L__BB0_5;
$L__BB0_17:
	setp.ge.s32 	%p7, %r6, %r79;
	@%p7 bra 	$L__BB0_20;
	div.s32 	%r70, %r80, %r82;
	mov.u32 	%r230, %r2;
$L__BB0_19:
	mad.lo.s32 	%r95, %r70, %r230, %r229;
	mul.wide.s32 	%rd6, %r95, 4;
	add.s64 	%rd7, %rd1, %rd6;
	mov.b32 	%r96, 0;
	st.global.u32 	[%rd7], %r96;
	add.s32 	%r230, %r230, %r4;
	mul.lo.s32 	%r97, %r230, %r81;
	setp.lt.s32 	%p8, %r97, %r79;
	@%p8 bra 	$L__BB0_19;
$L__BB0_20:
	add.s32 	%r229, %r229, %r3;
	mul.lo.s32 	%r98, %r229, %r82;
	setp.lt.s32 	%p9, %r98, %r80;
	@%p9 bra 	$L__BB0_17;
	bra.uni 	$L__BB0_25;
$L__BB0_21:
	setp.ge.s32 	%p3, %r6, %r79;
	@%p3 bra 	$L__BB0_24;
	div.s32 	%r75, %r80, %r82;
	mov.u32 	%r232, %r2;
$L__BB0_23:
	mad.lo.s32 	%r91, %r75, %r232, %r229;
	mul.wide.s32 	%rd4, %r91, 4;
	add.s64 	%rd5, %rd1, %rd4;
	mov.b32 	%r92, 0;
	st.global.u32 	[%rd5], %r92;
	add.s32 	%r232, %r232, %r4;
	mul.lo.s32 	%r93, %r232, %r81;
	setp.lt.s32 	%p4, %r93, %r79;
	@%p4 bra 	$L__BB0_23;
$L__BB0_24:
	add.s32 	%r229, %r229, %r3;
	mul.lo.s32 	%r94, %r229, %r82;
	setp.lt.s32 	%p5, %r94, %r80;
	@%p5 bra 	$L__BB0_21;
$L__BB0_25:
	ret;

}


// ===== COMPILED SASS (sm_100) =====

	.target	sm_100

	.elftype	@"ET_EXEC"


//--------------------- .note.nv.tkinfo           --------------------------
	.section	.note.nv.tkinfo,"",@"SHT_NOTE"
	.sectionflags	@"SHF_NOTE_NV_TKINFO"
	.tkinfo
        /*0018*/ 	.word	0x00000002
        /*0030*/ 	.string	""
        /*0030*/ 	.string	"ptxas"
        /*0030*/ 	.string	"Cuda compilation tools, release 13.0, V13.0.88"
        /*0030*/ 	.string	"Build cuda_13.0.r13.0/compiler.36424714_0"
        /*0030*/ 	.string	"-arch sm_100 -m 64 "



//--------------------- .note.nv.cuinfo           --------------------------
	.section	.note.nv.cuinfo,"",@"SHT_NOTE"
	.sectionflags	@"SHF_NOTE_NV_CUINFO"
        /*0018*/ 	.short	0x0002
        /*001a*/ 	.short	0x0064
        /*001c*/ 	.short	0x0082
	.zero		2


//--------------------- .nv.info                  --------------------------
	.section	.nv.info,"",@"SHT_CUDA_INFO"
	.align	4


	//----- nvinfo : EIATTR_REGCOUNT
	.align		4
        /*0000*/ 	.byte	0x04, 0x2f
        /*0002*/ 	.short	(.L_1 - .L_0)
	.align		4
.L_0:
        /*0004*/ 	.word	index@(_Z6kernelyiiiiP5pixel)
        /*0008*/ 	.word	0x00000020


	//----- nvinfo : EIATTR_FRAME_SIZE
	.align		4
.L_1:
        /*000c*/ 	.byte	0x04, 0x11
        /*000e*/ 	.short	(.L_3 - .L_2)
	.align		4
.L_2:
        /*0010*/ 	.word	index@(_Z6kernelyiiiiP5pixel)
        /*0014*/ 	.word	0x00000000


	//----- nvinfo : EIATTR_MIN_STACK_SIZE
	.align		4
.L_3:
        /*0018*/ 	.byte	0x04, 0x12
        /*001a*/ 	.short	(.L_5 - .L_4)
	.align		4
.L_4:
        /*001c*/ 	.word	index@(_Z6kernelyiiiiP5pixel)
        /*0020*/ 	.word	0x00000000
.L_5:


//--------------------- .nv.compat                --------------------------
	.section	.nv.compat,"",@"SHT_CUDA_COMPAT_INFO"
	.align	4
        /*0000*/ 	.byte	0x02, 0x09, 0x00, 0x00, 0x02, 0x02, 0x02, 0x00, 0x02, 0x05, 0x05, 0x00, 0x03, 0x07, 0x01, 0x01
        /*0010*/ 	.byte	0x02, 0x03, 0x00, 0x00, 0x02, 0x06, 0x01, 0x00, 0x04, 0x0b, 0x08, 0x00, 0x09, 0x00, 0x00, 0x00
        /*0020*/ 	.byte	0x00, 0x00, 0x00, 0x00


//--------------------- .nv.info._Z6kernelyiiiiP5pixel --------------------------
	.section	.nv.info._Z6kernelyiiiiP5pixel,"",@"SHT_CUDA_INFO"
	.sectionflags	@""
	.align	4


	//----- nvinfo : EIATTR_CUDA_API_VERSION
	.align		4
        /*0000*/ 	.byte	0x04, 0x37
        /*0002*/ 	.short	(.L_7 - .L_6)
.L_6:
        /*0004*/ 	.word	0x00000082


	//----- nvinfo : EIATTR_KPARAM_INFO
	.align		4
.L_7:
        /*0008*/ 	.byte	0x04, 0x17
        /*000a*/ 	.short	(.L_9 - .L_8)
.L_8:
        /*000c*/ 	.word	0x00000000
        /*0010*/ 	.short	0x0005
        /*0012*/ 	.short	0x0018
        /*0014*/ 	.byte	0x00, 0xf5, 0x21, 0x00


	//----- nvinfo : EIATTR_KPARAM_INFO
	.align		4
.L_9:
        /*0018*/ 	.byte	0x04, 0x17
        /*001a*/ 	.short	(.L_11 - .L_10)
.L_10:
        /*001c*/ 	.word	0x00000000
        /*0020*/ 	.short	0x0004
        /*0022*/ 	.short	0x0014
        /*0024*/ 	.byte	0x00, 0xf0, 0x11, 0x00


	//----- nvinfo : EIATTR_KPARAM_INFO
	.align		4
.L_11:
        /*0028*/ 	.byte	0x04, 0x17
        /*002a*/ 	.short	(.L_13 - .L_12)
.L_12:
        /*002c*/ 	.word	0x00000000
        /*0030*/ 	.short	0x0003
        /*0032*/ 	.short	0x0010
        /*0034*/ 	.byte	0x00, 0xf0, 0x11, 0x00


	//----- nvinfo : EIATTR_KPARAM_INFO
	.align		4
.L_13:
        /*0038*/ 	.byte	0x04, 0x17
        /*003a*/ 	.short	(.L_15 - .L_14)
.L_14:
        /*003c*/ 	.word	0x00000000
        /*0040*/ 	.short	0x0002
        /*0042*/ 	.short	0x000c
        /*0044*/ 	.byte	0x00, 0xf0, 0x11, 0x00


	//----- nvinfo : EIATTR_KPARAM_INFO
	.align		4
.L_15:
        /*0048*/ 	.byte	0x04, 0x17
        /*004a*/ 	.short	(.L_17 - .L_16)
.L_16:
        /*004c*/ 	.word	0x00000000
        /*0050*/ 	.short	0x0001
        /*0052*/ 	.short	0x0008
        /*0054*/ 	.byte	0x00, 0xf0, 0x11, 0x00


	//----- nvinfo : EIATTR_KPARAM_INFO
	.align		4
.L_17:
        /*0058*/ 	.byte	0x04, 0x17
        /*005a*/ 	.short	(.L_19 - .L_18)
.L_18:
        /*005c*/ 	.word	0x00000000
        /*0060*/ 	.short	0x0000
        /*0062*/ 	.short	0x0000
        /*0064*/ 	.byte	0x00, 0xf0, 0x21, 0x00


	//----- nvinfo : EIATTR_SPARSE_MMA_MASK
	.align		4
.L_19:
        /*0068*/ 	.byte	0x03, 0x50
        /*006a*/ 	.short	0x0000


	//----- nvinfo : EIATTR_MAXREG_COUNT
	.align		4
        /*006c*/ 	.byte	0x03, 0x1b
        /*006e*/ 	.short	0x00ff


	//----- nvinfo : EIATTR_MERCURY_ISA_VERSION
	.align		4
        /*0070*/ 	.byte	0x03, 0x5f
        /*0072*/ 	.short	0x0101


	//----- nvinfo : EIATTR_VRC_CTA_INIT_COUNT
	.align		4
        /*0074*/ 	.byte	0x02, 0x4a
	.zero		1
	.zero		1


	//----- nvinfo : EIATTR_EXIT_INSTR_OFFSETS
	.align		4
        /*0078*/ 	.byte	0x04, 0x1c
        /*007a*/ 	.short	(.L_21 - .L_20)


	//   ....[0]....
.L_20:
        /*007c*/ 	.word	0x00000110


	//   ....[1]....
        /*0080*/ 	.word	0x00000460


	//   ....[2]....
        /*0084*/ 	.word	0x00000780


	//   ....[3]....
        /*0088*/ 	.word	0x00001480


	//----- nvinfo : EIATTR_CRS_STACK_SIZE
	.align		4
.L_21:
        /*008c*/ 	.byte	0x04, 0x1e
        /*008e*/ 	.short	(.L_23 - .L_22)
.L_22:
        /*0090*/ 	.word	0x00000000


	//----- nvinfo : EIATTR_CBANK_PARAM_SIZE
	.align		4
.L_23:
        /*0094*/ 	.byte	0x03, 0x19
        /*0096*/ 	.short	0x0020


	//----- nvinfo : EIATTR_PARAM_CBANK
	.align		4
        /*0098*/ 	.byte	0x04, 0x0a
        /*009a*/ 	.short	(.L_25 - .L_24)
	.align		4
.L_24:
        /*009c*/ 	.word	index@(.nv.constant0._Z6kernelyiiiiP5pixel)
        /*00a0*/ 	.short	0x0380
        /*00a2*/ 	.short	0x0020


	//----- nvinfo : EIATTR_SW_WAR
	.align		4
.L_25:
        /*00a4*/ 	.byte	0x04, 0x36
        /*00a6*/ 	.short	(.L_27 - .L_26)
.L_26:
        /*00a8*/ 	.word	0x00000008
.L_27:


//--------------------- .nv.callgraph             --------------------------
	.section	.nv.callgraph,"",@"SHT_CUDA_CALLGRAPH"
	.align	4
	.sectionentsize	8
	.align		4
        /*0000*/ 	.word	0x00000000
	.align		4
        /*0004*/ 	.word	0xffffffff
	.align		4
        /*0008*/ 	.word	0x00000000
	.align		4
        /*000c*/ 	.word	0xfffffffe
	.align		4
        /*0010*/ 	.word	0x00000000
	.align		4
        /*0014*/ 	.word	0xfffffffd
	.align		4
        /*0018*/ 	.word	0x00000000
	.align		4
        /*001c*/ 	.word	0xfffffffc


//--------------------- .text._Z6kernelyiiiiP5pixel --------------------------
	.section	.text._Z6kernelyiiiiP5pixel,"ax",@progbits
	.align	128
        .global         _Z6kernelyiiiiP5pixel
        .type           _Z6kernelyiiiiP5pixel,@function
        .size           _Z6kernelyiiiiP5pixel,(.L_x_20 - _Z6kernelyiiiiP5pixel)
        .other          _Z6kernelyiiiiP5pixel,@"STO_CUDA_ENTRY STV_DEFAULT"
_Z6kernelyiiiiP5pixel:
.text._Z6kernelyiiiiP5pixel:
[----:B------:R-:W-:Y:S01]  /*0000*/  LDC R1, c[0x0][0x37c] ;  /* 0x0000df00ff017b82 */ /* 0x000fe20000000800 */
[----:B------:R-:W0:Y:S07]  /*0010*/  S2R R3, SR_TID.X ;  /* 0x0000000000037919 */ /* 0x000e2e0000002100 */
[----:B------:R-:W0:Y:S01]  /*0020*/  S2UR UR4, SR_CTAID.X ;  /* 0x00000000000479c3 */ /* 0x000e220000002500 */
[----:B------:R-:W1:Y:S01]  /*0030*/  LDCU UR10, c[0x0][0x394] ;  /* 0x00007280ff0a77ac */ /* 0x000e620008000800 */
[----:B------:R-:W2:Y:S01]  /*0040*/  S2R R23, SR_TID.Y ;  /* 0x0000000000177919 */ /* 0x000ea20000002200 */
[----:B------:R-:W3:Y:S05]  /*0050*/  LDCU UR8, c[0x0][0x38c] ;  /* 0x00007180ff0877ac */ /* 0x000eea0008000800 */
[----:B------:R-:W0:Y:S08]  /*0060*/  LDC R0, c[0x0][0x360] ;  /* 0x0000d800ff007b82 */ /* 0x000e300000000800 */
[----:B------:R-:W2:Y:S08]  /*0070*/  S2UR UR5, SR_CTAID.Y ;  /* 0x00000000000579c3 */ /* 0x000eb00000002600 */
[----:B------:R-:W2:Y:S01]  /*0080*/  LDC R2, c[0x0][0x364] ;  /* 0x0000d900ff027b82 */ /* 0x000ea20000000800 */
[----:B------:R-:W4:Y:S01]  /*0090*/  LDCU UR6, c[0x0][0x370] ;  /* 0x00006e00ff0677ac */ /* 0x000f220008000800 */
[----:B------:R-:W2:Y:S01]  /*00a0*/  LDCU UR7, c[0x0][0x374] ;  /* 0x00006e80ff0777ac */ /* 0x000ea20008000800 */
[----:B0-----:R-:W-:-:S04]  /*00b0*/  IMAD R3, R0, UR4, R3 ;  /* 0x0000000400037c24 */ /* 0x001fc8000f8e0203 */
[----:B-1----:R-:W-:-:S05]  /*00c0*/  IMAD R4, R3, UR10, RZ ;  /* 0x0000000a03047c24 */ /* 0x002fca000f8e02ff */
[----:B---3--:R-:W-:Y:S01]  /*00d0*/  ISETP.GE.AND P0, PT, R4, UR8, PT ;  /* 0x0000000804007c0c */ /* 0x008fe2000bf06270 */
[----:B----4-:R-:W-:Y:S02]  /*00e0*/  IMAD R0, R0, UR6, RZ ;  /* 0x0000000600007c24 */ /* 0x010fe4000f8e02ff */
[C---:B--2---:R-:W-:Y:S02]  /*00f0*/  IMAD R23, R2.reuse, UR5, R23 ;  /* 0x0000000502177c24 */ /* 0x044fe4000f8e0217 */
[----:B------:R-:W-:-:S08]  /*0100*/  IMAD R2, R2, UR7, RZ ;  /* 0x0000000702027c24 */ /* 0x000fd0000f8e02ff */
[----:B------:R-:W-:Y:S05]  /*0110*/  @P0 EXIT ;  /* 0x000000000000094d */ /* 0x000fea0003800000 */
[----:B------:R-:W0:Y:S01]  /*0120*/  LDCU UR6, c[0x0][0x390] ;  /* 0x00007200ff0677ac */ /* 0x000e220008000800 */
[----:B------:R-:W-:Y:S01]  /*0130*/  UISETP.GT.AND UP0, UPT, UR10, URZ, UPT ;  /* 0x000000ff0a00728c */ /* 0x000fe2000bf04270 */
[----:B------:R-:W1:Y:S01]  /*0140*/  LDCU.64 UR8, c[0x0][0x358] ;  /* 0x00006b00ff0877ac */ /* 0x000e620008000a00 */
[----:B0-----:R-:W-:-:S07]  /*0150*/  IMAD R5, R23, UR6, RZ ;  /* 0x0000000617057c24 */ /* 0x001fce000f8e02ff */
[----:B------:R-:W-:Y:S05]  /*0160*/  BRA.U UP0, `(.L_x_0) ;  /* 0x0000000100c07547 */ /* 0x000fea000b800000 */
.L_x_4:
[----:B------:R-:W0:Y:S01]  /*0170*/  LDC R4, c[0x0][0x388] ;  /* 0x0000e200ff047b82 */ /* 0x000e220000000800 */
[----:B------:R-:W-:Y:S01]  /*0180*/  BSSY.RECONVERGENT B0, `(.L_x_1) ;  /* 0x0000027000007945 */ /* 0x000fe20003800200 */
[----:B0-----:R-:W-:-:S13]  /*0190*/  ISETP.GE.AND P0, PT, R5, R4, PT ;  /* 0x000000040500720c */ /* 0x001fda0003f06270 */
[----:B------:R-:W-:Y:S05]  /*01a0*/  @P0 BRA `(.L_x_2) ;  /* 0x0000000000900947 */ /* 0x000fea0003800000 */
[----:B------:R-:W0:Y:S08]  /*01b0*/  LDC R13, c[0x0][0x394] ;  /* 0x0000e500ff0d7b82 */ /* 0x000e300000000800 */
[----:B------:R-:W2:Y:S08]  /*01c0*/  LDC R12, c[0x0][0x38c] ;  /* 0x0000e300ff0c7b82 */ /* 0x000eb00000000800 */
[----:B------:R-:W3:Y:S01]  /*01d0*/  LDC R15, c[0x0][0x390] ;  /* 0x0000e400ff0f7b82 */ /* 0x000ee20000000800 */
[----:B0-----:R-:W-:-:S04]  /*01e0*/  IABS R9, R13 ;  /* 0x0000000d00097213 */ /* 0x001fc80000000000 */
[----:B------:R-:W0:Y:S08]  /*01f0*/  I2F.RP R8, R9 ;  /* 0x0000000900087306 */ /* 0x000e300000209400 */
[----:B0-----:R-:W0:Y:S02]  /*0200*/  MUFU.RCP R8, R8 ;  /* 0x0000000800087308 */ /* 0x001e240000001000 */
[----:B0-----:R-:W-:-:S06]  /*0210*/  VIADD R6, R8, 0xffffffe ;  /* 0x0ffffffe08067836 */ /* 0x001fcc0000000000 */
[----:B------:R0:W4:Y:S02]  /*0220*/  F2I.FTZ.U32.TRUNC.NTZ R7, R6 ;  /* 0x0000000600077305 */ /* 0x000124000021f000 */
[----:B0-----:R-:W-:Y:S02]  /*0230*/  IMAD.MOV.U32 R6, RZ, RZ, RZ ;  /* 0x000000ffff067224 */ /* 0x001fe400078e00ff */
[----:B----4-:R-:W-:-:S04]  /*0240*/  IMAD.MOV R10, RZ, RZ, -R7 ;  /* 0x000000ffff0a7224 */ /* 0x010fc800078e0a07 */
[----:B------:R-:W-:Y:S01]  /*0250*/  IMAD R11, R10, R9, RZ ;  /* 0x000000090a0b7224 */ /* 0x000fe200078e02ff */
[----:B--2---:R-:W-:-:S03]  /*0260*/  IABS R10, R12 ;  /* 0x0000000c000a7213 */ /* 0x004fc60000000000 */
[----:B------:R-:W-:-:S06]  /*0270*/  IMAD.HI.U32 R7, R7, R11, R6 ;  /* 0x0000000b07077227 */ /* 0x000fcc00078e0006 */
[----:B------:R-:W-:-:S04]  /*0280*/  IMAD.HI.U32 R8, R7, R10, RZ ;  /* 0x0000000a07087227 */ /* 0x000fc800078e00ff */
[----:B------:R-:W-:-:S04]  /*0290*/  IMAD.MOV R7, RZ, RZ, -R8 ;  /* 0x000000ffff077224 */ /* 0x000fc800078e0a08 */
[----:B------:R-:W-:Y:S02]  /*02a0*/  IMAD R6, R9, R7, R10 ;  /* 0x0000000709067224 */ /* 0x000fe400078e020a */
[----:B------:R-:W-:-:S03]  /*02b0*/  IMAD.MOV.U32 R10, RZ, RZ, R23 ;  /* 0x000000ffff0a7224 */ /* 0x000fc600078e0017 */
[----:B------:R-:W-:-:S13]  /*02c0*/  ISETP.GT.U32.AND P1, PT, R9, R6, PT ;  /* 0x000000060900720c */ /* 0x000fda0003f24070 */
[----:B------:R-:W-:Y:S02]  /*02d0*/  @!P1 IMAD.IADD R6, R6, 0x1, -R9 ;  /* 0x0000000106069824 */ /* 0x000fe400078e0a09 */
[----:B------:R-:W-:Y:S01]  /*02e0*/  @!P1 VIADD R8, R8, 0x1 ;  /* 0x0000000108089836 */ /* 0x000fe20000000000 */
[----:B------:R-:W-:Y:S02]  /*02f0*/  ISETP.NE.AND P1, PT, R13, RZ, PT ;  /* 0x000000ff0d00720c */ /* 0x000fe40003f25270 */
[----:B------:R-:W-:Y:S02]  /*0300*/  ISETP.GE.U32.AND P0, PT, R6, R9, PT ;  /* 0x000000090600720c */ /* 0x000fe40003f06070 */
[----:B------:R-:W-:-:S04]  /*0310*/  LOP3.LUT R6, R12, R13, RZ, 0x3c, !PT ;  /* 0x0000000d0c067212 */ /* 0x000fc800078e3cff */
[----:B------:R-:W-:Y:S02]  /*0320*/  ISETP.GE.AND P2, PT, R6, RZ, PT ;  /* 0x000000ff0600720c */ /* 0x000fe40003f46270 */
[----:B------:R-:W0:Y:S05]  /*0330*/  LDC.64 R6, c[0x0][0x398] ;  /* 0x0000e600ff067b82 */ /* 0x000e2a0000000a00 */
[----:B------:R-:W-:-:S05]  /*0340*/  @P0 IADD3 R8, PT, PT, R8, 0x1, RZ ;  /* 0x0000000108080810 */ /* 0x000fca0007ffe0ff */
[----:B------:R-:W-:-:S04]  /*0350*/  IMAD.MOV.U32 R12, RZ, RZ, R8 ;  /* 0x000000ffff0c7224 */ /* 0x000fc800078e0008 */
[----:B------:R-:W-:Y:S01]  /*0360*/  @!P2 IMAD.MOV R12, RZ, RZ, -R12 ;  /* 0x000000ffff0ca224 */ /* 0x000fe200078e0a0c */
[----:B---3--:R-:W-:-:S07]  /*0370*/  @!P1 LOP3.LUT R12, RZ, R13, RZ, 0x33, !PT ;  /* 0x0000000dff0c9212 */ /* 0x008fce00078e33ff */
.L_x_3:
[----:B------:R-:W-:Y:S02]  /*0380*/  IMAD R9, R12, R10, R3 ;  /* 0x0000000a0c097224 */ /* 0x000fe400078e0203 */
[----:B------:R-:W-:Y:S02]  /*0390*/  IMAD.IADD R10, R2, 0x1, R10 ;  /* 0x00000001020a7824 */ /* 0x000fe400078e020a */
[----:B0-----:R-:W-:-:S04]  /*03a0*/  IMAD.WIDE R8, R9, 0x4, R6 ;  /* 0x0000000409087825 */ /* 0x001fc800078e0206 */
[----:B------:R-:W-:Y:S01]  /*03b0*/  IMAD R11, R10, R15, RZ ;  /* 0x0000000f0a0b7224 */ /* 0x000fe200078e02ff */
[----:B-1----:R2:W-:Y:S04]  /*03c0*/  STG.E desc[UR8][R8.64], RZ ;  /* 0x000000ff08007986 */ /* 0x0025e8000c101908 */
[----:B------:R-:W-:-:S13]  /*03d0*/  ISETP.GE.AND P0, PT, R11, R4, PT ;  /* 0x000000040b00720c */ /* 0x000fda0003f06270 */
[----:B--2---:R-:W-:Y:S05]  /*03e0*/  @!P0 BRA `(.L_x_3) ;  /* 0xfffffffc00e48947 */ /* 0x004fea000383ffff */
.L_x_2:
[----:B-1----:R-:W-:Y:S05]  /*03f0*/  BSYNC.RECONVERGENT B0 ;  /* 0x0000000000007941 */ /* 0x002fea0003800200 */
.L_x_1:
[----:B------:R-:W0:Y:S01]  /*0400*/  LDCU UR4, c[0x0][0x394] ;  /* 0x00007280ff0477ac */ /* 0x000e220008000800 */
[----:B------:R-:W-:Y:S01]  /*0410*/  IMAD.IADD R3, R0, 0x1, R3 ;  /* 0x0000000100037824 */ /* 0x000fe200078e0203 */
[----:B------:R-:W1:Y:S03]  /*0420*/  LDCU UR5, c[0x0][0x38c] ;  /* 0x00007180ff0577ac */ /* 0x000e660008000800 */
[----:B0-----:R-:W-:-:S05]  /*0430*/  IMAD R4, R3, UR4, RZ ;  /* 0x0000000403047c24 */ /* 0x001fca000f8e02ff */
[----:B-1----:R-:W-:-:S13]  /*0440*/  ISETP.GE.AND P0, PT, R4, UR5, PT ;  /* 0x0000000504007c0c */ /* 0x002fda000bf06270 */
[----:B------:R-:W-:Y:S05]  /*0450*/  @!P0 BRA `(.L_x_4) ;  /* 0xfffffffc00448947 */ /* 0x000fea000383ffff */
[----:B------:R-:W-:Y:S05]  /*0460*/  EXIT ;  /* 0x000000000000794d */ /* 0x000fea0003800000 */
.L_x_0:
[----:B------:R-:W-:-:S09]  /*0470*/  UISETP.GT.AND UP0, UPT, UR6, URZ, UPT ;  /* 0x000000ff0600728c */ /* 0x000fd2000bf04270 */
[----:B------:R-:W-:Y:S05]  /*0480*/  BRA.U UP0, `(.L_x_5) ;  /* 0x0000000100c07547 */ /* 0x000fea000b800000 */
.L_x_9:
        /* <DEDUP_REMOVED lines=10> */
[----:B0-----:R-:W-:-:S02]  /*0530*/  VIADD R6, R10, 0xffffffe ;  /* 0x0ffffffe0a067836 */ /* 0x001fc40000000000 */
[----:B------:R-:W-:-:S04]  /*0540*/  IMAD.MOV.U32 R10, RZ, RZ, R23 ;  /* 0x000000ffff0a7224 */ /* 0x000fc800078e0017 */
[----:B------:R0:W4:Y:S02]  /*0550*/  F2I.FTZ.U32.TRUNC.NTZ R7, R6 ;  /* 0x0000000600077305 */ /* 0x000124000021f000 */
[----:B0-----:R-:W-:Y:S01]  /*0560*/  IMAD.MOV.U32 R6, RZ, RZ, RZ ;  /* 0x000000ffff067224 */ /* 0x001fe200078e00ff */
[----:B----4-:R-:W-:-:S05]  /*0570*/  IADD3 R12, PT, PT, RZ, -R7, RZ ;  /* 0x80000007ff0c7210 */ /* 0x010fca0007ffe0ff */
[----:B------:R-:W-:Y:S01]  /*0580*/  IMAD R11, R12, R9, RZ ;  /* 0x000000090c0b7224 */ /* 0x000fe200078e02ff */
[----:B--2---:R-:W-:Y:S02]  /*0590*/  IABS R12, R13 ;  /* 0x0000000d000c7213 */ /* 0x004fe40000000000 */
[----:B------:R-:W-:Y:S01]  /*05a0*/  LOP3.LUT R13, R13, R8, RZ, 0x3c, !PT ;  /* 0x000000080d0d7212 */ /* 0x000fe200078e3cff */
[----:B------:R-:W-:-:S03]  /*05b0*/  IMAD.HI.U32 R11, R7, R11, R6 ;  /* 0x0000000b070b7227 */ /* 0x000fc600078e0006 */
[----:B------:R-:W-:-:S03]  /*05c0*/  ISETP.GE.AND P2, PT, R13, RZ, PT ;  /* 0x000000ff0d00720c */ /* 0x000fc60003f46270 */
[----:B------:R-:W-:-:S04]  /*05d0*/  IMAD.HI.U32 R11, R11, R12, RZ ;  /* 0x0000000c0b0b7227 */ /* 0x000fc800078e00ff */
[----:B------:R-:W-:-:S04]  /*05e0*/  IMAD.MOV R7, RZ, RZ, -R11 ;  /* 0x000000ffff077224 */ /* 0x000fc800078e0a0b */
[C---:B------:R-:W-:Y:S02]  /*05f0*/  IMAD R12, R9.reuse, R7, R12 ;  /* 0x00000007090c7224 */ /* 0x040fe400078e020c */
[----:B------:R-:W0:Y:S03]  /*0600*/  LDC.64 R6, c[0x0][0x398] ;  /* 0x0000e600ff067b82 */ /* 0x000e260000000a00 */
[----:B------:R-:W-:-:S13]  /*0610*/  ISETP.GT.U32.AND P0, PT, R9, R12, PT ;  /* 0x0000000c0900720c */ /* 0x000fda0003f04070 */
[----:B------:R-:W-:Y:S02]  /*0620*/  @!P0 IMAD.IADD R12, R12, 0x1, -R9 ;  /* 0x000000010c0c8824 */ /* 0x000fe400078e0a09 */
[----:B------:R-:W-:Y:S01]  /*0630*/  @!P0 VIADD R11, R11, 0x1 ;  /* 0x000000010b0b8836 */ /* 0x000fe20000000000 */
[----:B------:R-:W-:Y:S02]  /*0640*/  ISETP.NE.AND P0, PT, R8, RZ, PT ;  /* 0x000000ff0800720c */ /* 0x000fe40003f05270 */
[----:B------:R-:W-:-:S13]  /*0650*/  ISETP.GE.U32.AND P1, PT, R12, R9, PT ;  /* 0x000000090c00720c */ /* 0x000fda0003f26070 */
[----:B------:R-:W-:-:S04]  /*0660*/  @P1 VIADD R11, R11, 0x1 ;  /* 0x000000010b0b1836 */ /* 0x000fc80000000000 */
[----:B------:R-:W-:-:S05]  /*0670*/  IMAD.MOV.U32 R12, RZ, RZ, R11 ;  /* 0x000000ffff0c7224 */ /* 0x000fca00078e000b */
[----:B------:R-:W-:Y:S02]  /*0680*/  @!P2 IADD3 R12, PT, PT, -R12, RZ, RZ ;  /* 0x000000ff0c0ca210 */ /* 0x000fe40007ffe1ff */
[----:B---3--:R-:W-:-:S07]  /*0690*/  @!P0 LOP3.LUT R12, RZ, R8, RZ, 0x33, !PT ;  /* 0x00000008ff0c8212 */ /* 0x008fce00078e33ff */
.L_x_8:
[----:B------:R-:W-:Y:S02]  /*06a0*/  IMAD R9, R12, R10, R3 ;  /* 0x0000000a0c097224 */ /* 0x000fe400078e0203 */
[----:B------:R-:W-:Y:S02]  /*06b0*/  IMAD.IADD R10, R2, 0x1, R10 ;  /* 0x00000001020a7824 */ /* 0x000fe400078e020a */
[----:B0-----:R-:W-:-:S04]  /*06c0*/  IMAD.WIDE R8, R9, 0x4, R6 ;  /* 0x0000000409087825 */ /* 0x001fc800078e0206 */
[----:B------:R-:W-:Y:S01]  /*06d0*/  IMAD R11, R10, R15, RZ ;  /* 0x0000000f0a0b7224 */ /* 0x000fe200078e02ff */
[----:B-1----:R2:W-:Y:S04]  /*06e0*/  STG.E desc[UR8][R8.64], RZ ;  /* 0x000000ff08007986 */ /* 0x0025e8000c101908 */
[----:B------:R-:W-:-:S13]  /*06f0*/  ISETP.GE.AND P0, PT, R11, R4, PT ;  /* 0x000000040b00720c */ /* 0x000fda0003f06270 */
[----:B--2---:R-:W-:Y:S05]  /*0700*/  @!P0 BRA `(.L_x_8) ;  /* 0xfffffffc00e48947 */ /* 0x004fea000383ffff */
.L_x_7:
[----:B-1----:R-:W-:Y:S05]  /*0710*/  BSYNC.RECONVERGENT B0 ;  /* 0x0000000000007941 */ /* 0x002fea0003800200 */
.L_x_6:
[----:B------:R-:W0:Y:S01]  /*0720*/  LDCU UR4, c[0x0][0x394] ;  /* 0x00007280ff0477ac */ /* 0x000e220008000800 */
[----:B------:R-:W-:Y:S01]  /*0730*/  IMAD.IADD R3, R0, 0x1, R3 ;  /* 0x0000000100037824 */ /* 0x000fe200078e0203 */
[----:B------:R-:W1:Y:S03]  /*0740*/  LDCU UR5, c[0x0][0x38c] ;  /* 0x00007180ff0577ac */ /* 0x000e660008000800 */
[----:B0-----:R-:W-:-:S05]  /*0750*/  IMAD R4, R3, UR4, RZ ;  /* 0x0000000403047c24 */ /* 0x001fca000f8e02ff */
[----:B-1----:R-:W-:-:S13]  /*0760*/  ISETP.GE.AND P0, PT, R4, UR5, PT ;  /* 0x0000000504007c0c */ /* 0x002fda000bf06270 */
[----:B------:R-:W-:Y:S05]  /*0770*/  @!P0 BRA `(.L_x_9) ;  /* 0xfffffffc00448947 */ /* 0x000fea000383ffff */
[----:B------:R-:W-:Y:S05]  /*0780*/  EXIT ;  /* 0x000000000000794d */ /* 0x000fea0003800000 */
.L_x_5:
[----:B------:R-:W-:Y:S02]  /*0790*/  ULOP3.LUT UR7, UR6, 0x3, URZ, 0xc0, !UPT ;  /* 0x0000000306077892 */ /* 0x000fe4000f8ec0ff */
[----:B------:R-:W-:-:S12]  /*07a0*/  ULOP3.LUT UR6, UR6, 0x7ffffffc, URZ, 0xc0, !UPT ;  /* 0x7ffffffc06067892 */ /* 0x000fd8000f8ec0ff */
.L_x_18:
[----:B------:R-:W0:Y:S01]  /*07b0*/  LDCU UR5, c[0x0][0x390] ;  /* 0x00007200ff0577ac */ /* 0x000e220008000800 */
[----:B------:R-:W-:Y:S01]  /*07c0*/  BSSY.RECONVERGENT B0, `(.L_x_10) ;  /* 0x00000c5000007945 */ /* 0x000fe20003800200 */
[----:B------:R-:W2:Y:S01]  /*07d0*/  LDCU UR4, c[0x0][0x388] ;  /* 0x00007100ff0477ac */ /* 0x000ea20008000800 */
[----:B0-----:R-:W-:-:S05]  /*07e0*/  IMAD R5, R23, UR5, RZ ;  /* 0x0000000517057c24 */ /* 0x001fca000f8e02ff */
[----:B--2---:R-:W-:-:S13]  /*07f0*/  ISETP.GE.AND P0, PT, R5, UR4, PT ;  /* 0x0000000405007c0c */ /* 0x004fda000bf06270 */
[----:B------:R-:W-:Y:S05]  /*0800*/  @P0 BRA `(.L_x_11) ;  /* 0x0000000c00000947 */ /* 0x000fea0003800000 */
[----:B------:R-:W-:-:S07]  /*0810*/  IMAD.MOV.U32 R7, RZ, RZ, R23 ;  /* 0x000000ffff077224 */ /* 0x000fce00078e0017 */
.L_x_17:
[----:B------:R-:W-:Y:S02]  /*0820*/  HFMA2 R24, -RZ, RZ, 0, 0 ;  /* 0x00000000ff187431 */ /* 0x000fe400000001ff */
[----:B------:R-:W-:Y:S01]  /*0830*/  IMAD.MOV.U32 R6, RZ, RZ, RZ ;  /* 0x000000ffff067224 */ /* 0x000fe200078e00ff */
[----:B------:R-:W-:Y:S01]  /*0840*/  CS2R R20, SRZ ;  /* 0x0000000000147805 */ /* 0x000fe2000001ff00 */
[----:B------:R-:W-:-:S07]  /*0850*/  IMAD.MOV.U32 R22, RZ, RZ, RZ ;  /* 0x000000ffff167224 */ /* 0x000fce00078e00ff */
.L_x_16:
[----:B------:R-:W0:Y:S01]  /*0860*/  LDC.64 R8, c[0x0][0x390] ;  /* 0x0000e400ff087b82 */ /* 0x000e220000000a00 */
[C---:B------:R-:W-:Y:S02]  /*0870*/  IMAD.IADD R10, R6.reuse, 0x1, R4 ;  /* 0x00000001060a7824 */ /* 0x040fe400078e0204 */
[----:B------:R-:W-:Y:S02]  /*0880*/  VIADD R6, R6, 0x1 ;  /* 0x0000000106067836 */ /* 0x000fe40000000000 */
[----:B------:R-:W-:Y:S01]  /*0890*/  IMAD.MOV.U32 R26, RZ, RZ, RZ ;  /* 0x000000ffff1a7224 */ /* 0x000fe200078e00ff */
[----:B------:R-:W-:Y:S02]  /*08a0*/  I2FP.F32.S32 R10, R10 ;  /* 0x0000000a000a7245 */ /* 0x000fe40000201400 */
[----:B0-----:R-:W-:Y:S02]  /*08b0*/  ISETP.GE.U32.AND P0, PT, R8, 0x4, PT ;  /* 0x000000040800780c */ /* 0x001fe40003f06070 */
[----:B------:R-:W-:-:S11]  /*08c0*/  ISETP.NE.AND P1, PT, R6, R9, PT ;  /* 0x000000090600720c */ /* 0x000fd60003f25270 */
[----:B------:R-:W-:Y:S05]  /*08d0*/  @!P0 BRA `(.L_x_12) ;  /* 0x0000000000c48947 */ /* 0x000fea0003800000 */
[----:B------:R-:W-:Y:S01]  /*08e0*/  UIADD3 UR4, UPT, UPT, -UR6, URZ, URZ ;  /* 0x000000ff06047290 */ /* 0x000fe2000fffe1ff */
[----:B------:R-:W-:-:S05]  /*08f0*/  VIADD R25, R5, 0x3 ;  /* 0x0000000305197836 */ /* 0x000fca0000000000 */
[----:B------:R-:W-:-:S07]  /*0900*/  IMAD.U32 R9, RZ, RZ, UR4 ;  /* 0x00000004ff097e24 */ /* 0x000fce000f8e00ff */
.L_x_13:
[----:B------:R-:W0:Y:S01]  /*0910*/  LDCU UR4, c[0x0][0x380] ;  /* 0x00007000ff0477ac */ /* 0x000e220008000800 */
[C---:B------:R-:W-:Y:S01]  /*0920*/  VIADD R13, R25.reuse, 0xfffffffe ;  /* 0xfffffffe190d7836 */ /* 0x040fe20000000000 */
[----:B------:R-:W-:Y:S01]  /*0930*/  IADD3 R11, PT, PT, R25, -0x3, RZ ;  /* 0xfffffffd190b7810 */ /* 0x000fe20007ffe0ff */
[----:B------:R-:W-:Y:S01]  /*0940*/  IMAD.MOV.U32 R12, RZ, RZ, R10 ;  /* 0x000000ffff0c7224 */ /* 0x000fe200078e000a */
[----:B------:R-:W-:Y:S01]  /*0950*/  UMOV UR5, URZ ;  /* 0x000000ff00057c82 */ /* 0x000fe20008000000 */
[----:B------:R-:W-:Y:S01]  /*0960*/  IMAD.MOV.U32 R26, RZ, RZ, -0x3e000000 ;  /* 0xc2000000ff1a7424 */ /* 0x000fe200078e00ff */
[----:B------:R-:W-:Y:S02]  /*0970*/  I2FP.F32.S32 R13, R13 ;  /* 0x0000000d000d7245 */ /* 0x000fe40000201400 */
[----:B------:R-:W-:-:S04]  /*0980*/  I2FP.F32.S32 R11, R11 ;  /* 0x0000000b000b7245 */ /* 0x000fc80000201400 */
[----:B0-----:R-:W5:Y:S01]  /*0990*/  TEX.LL R12, R16, R12, R26, UR4, 2D ;  /* 0x28ff041a0c107f60 */ /* 0x001f6200089e0f0c */
[----:B------:R0:W5:Y:S02]  /*09a0*/  TEX.LL R14, R18, R10, R26, UR4, 2D ;  /* 0x28ff041a0a127f60 */ /* 0x00016400089e0f0e */
[----:B0-----:R-:W-:Y:S02]  /*09b0*/  I2FP.F32.S32 R11, R25 ;  /* 0x00000019000b7245 */ /* 0x001fe40000201400 */
[----:B-----5:R-:W-:Y:S02]  /*09c0*/  LOP3.LUT R16, R16, 0xff, RZ, 0xc0, !PT ;  /* 0x000000ff10107812 */ /* 0x020fe400078ec0ff */
[----:B------:R-:W-:Y:S01]  /*09d0*/  LOP3.LUT R27, R18, 0xff, RZ, 0xc0, !PT ;  /* 0x000000ff121b7812 */ /* 0x000fe200078ec0ff */
[----:B------:R-:W-:Y:S01]  /*09e0*/  VIADD R18, R25, 0xffffffff ;  /* 0xffffffff19127836 */ /* 0x000fe20000000000 */
[----:B------:R-:W-:Y:S02]  /*09f0*/  LOP3.LUT R28, R19, 0xff, RZ, 0xc0, !PT ;  /* 0x000000ff131c7812 */ /* 0x000fe400078ec0ff */
[----:B------:R-:W-:-:S02]  /*0a00*/  LOP3.LUT R17, R17, 0xff, RZ, 0xc0, !PT ;  /* 0x000000ff11117812 */ /* 0x000fc400078ec0ff */
[----:B------:R-:W-:Y:S01]  /*0a10*/  IADD3 R27, PT, PT, R16, R27, R20 ;  /* 0x0000001b101b7210 */ /* 0x000fe20007ffe014 */
[----:B------:R-:W-:Y:S01]  /*0a20*/  IMAD.MOV.U32 R16, RZ, RZ, R10 ;  /* 0x000000ffff107224 */ /* 0x000fe200078e000a */
[----:B------:R-:W-:Y:S02]  /*0a30*/  LOP3.LUT R19, R14, 0xff, RZ, 0xc0, !PT ;  /* 0x000000ff0e137812 */ /* 0x000fe400078ec0ff */
[----:B------:R-:W-:Y:S02]  /*0a40*/  IADD3 R28, PT, PT, R17, R28, R21 ;  /* 0x0000001c111c7210 */ /* 0x000fe40007ffe015 */
[----:B------:R-:W-:Y:S02]  /*0a50*/  LOP3.LUT R14, R12, 0xff, RZ, 0xc0, !PT ;  /* 0x000000ff0c0e7812 */ /* 0x000fe400078ec0ff */
[----:B------:R-:W-:Y:S02]  /*0a60*/  I2FP.F32.S32 R17, R18 ;  /* 0x0000001200117245 */ /* 0x000fe40000201400 */
[----:B------:R-:W-:-:S02]  /*0a70*/  IADD3 R24, PT, PT, R14, R19, R24 ;  /* 0x000000130e187210 */ /* 0x000fc40007ffe018 */
[----:B------:R-:W-:Y:S02]  /*0a80*/  LOP3.LUT R29, R15, 0xff, RZ, 0xc0, !PT ;  /* 0x000000ff0f1d7812 */ /* 0x000fe400078ec0ff */
[----:B------:R-:W5:Y:S01]  /*0a90*/  TEX.LL R16, R14, R16, R26, UR4, 2D ;  /* 0x28ff041a100e7f60 */ /* 0x000f6200089e0f10 */
[----:B------:R-:W5:Y:S01]  /*0aa0*/  TEX.LL R20, R18, R10, R26, UR4, 2D ;  /* 0x28ff041a0a127f60 */ /* 0x000f6200089e0f14 */
[----:B------:R-:W-:Y:S01]  /*0ab0*/  VIADD R9, R9, 0x4 ;  /* 0x0000000409097836 */ /* 0x000fe20000000000 */
[----:B------:R-:W-:Y:S01]  /*0ac0*/  LOP3.LUT R13, R13, 0xff, RZ, 0xc0, !PT ;  /* 0x000000ff0d0d7812 */ /* 0x000fe200078ec0ff */
[----:B------:R-:W-:-:S03]  /*0ad0*/  VIADD R25, R25, 0x4 ;  /* 0x0000000419197836 */ /* 0x000fc60000000000 */
[----:B------:R-:W-:Y:S02]  /*0ae0*/  ISETP.NE.AND P0, PT, R9, RZ, PT ;  /* 0x000000ff0900720c */ /* 0x000fe40003f05270 */
[----:B------:R-:W-:Y:S01]  /*0af0*/  IADD3 R22, PT, PT, R13, R29, R22 ;  /* 0x0000001d0d167210 */ /* 0x000fe20007ffe016 */
[----:B------:R-:W-:-:S04]  /*0b00*/  DEPBAR.LE SB5, 0x1 ;  /* 0x0000d0400000791a */ /* 0x000fc80000000000 */
[----:B------:R-:W-:Y:S02]  /*0b10*/  LOP3.LUT R29, R15, 0xff, RZ, 0xc0, !PT ;  /* 0x000000ff0f1d7812 */ /* 0x000fe400078ec0ff */
[----:B------:R-:W-:Y:S02]  /*0b20*/  LOP3.LUT R14, R14, 0xff, RZ, 0xc0, !PT ;  /* 0x000000ff0e0e7812 */ /* 0x000fe400078ec0ff */
[----:B------:R-:W-:Y:S02]  /*0b30*/  LOP3.LUT R15, R16, 0xff, RZ, 0xc0, !PT ;  /* 0x000000ff100f7812 */ /* 0x000fe400078ec0ff */
[----:B------:R-:W-:Y:S02]  /*0b40*/  LOP3.LUT R13, R17, 0xff, RZ, 0xc0, !PT ;  /* 0x000000ff110d7812 */ /* 0x000fe400078ec0ff */
[----:B-----5:R-:W-:Y:S02]  /*0b50*/  LOP3.LUT R18, R18, 0xff, RZ, 0xc0, !PT ;  /* 0x000000ff12127812 */ /* 0x020fe400078ec0ff */
[----:B------:R-:W-:-:S02]  /*0b60*/  LOP3.LUT R19, R19, 0xff, RZ, 0xc0, !PT ;  /* 0x000000ff13137812 */ /* 0x000fc400078ec0ff */
[----:B------:R-:W-:Y:S02]  /*0b70*/  LOP3.LUT R11, R20, 0xff, RZ, 0xc0, !PT ;  /* 0x000000ff140b7812 */ /* 0x000fe400078ec0ff */
[----:B------:R-:W-:Y:S02]  /*0b80*/  LOP3.LUT R12, R21, 0xff, RZ, 0xc0, !PT ;  /* 0x000000ff150c7812 */ /* 0x000fe400078ec0ff */
[----:B------:R-:W-:Y:S02]  /*0b90*/  IADD3 R20, PT, PT, R18, R14, R27 ;  /* 0x0000000e12147210 */ /* 0x000fe40007ffe01b */
[----:B------:R-:W-:Y:S02]  /*0ba0*/  IADD3 R21, PT, PT, R19, R29, R28 ;  /* 0x0000001d13157210 */ /* 0x000fe40007ffe01c */
[----:B------:R-:W-:Y:S02]  /*0bb0*/  IADD3 R24, PT, PT, R11, R15, R24 ;  /* 0x0000000f0b187210 */ /* 0x000fe40007ffe018 */
[----:B------:R-:W-:Y:S01]  /*0bc0*/  IADD3 R22, PT, PT, R12, R13, R22 ;  /* 0x0000000d0c167210 */ /* 0x000fe20007ffe016 */
[----:B------:R-:W-:Y:S06]  /*0bd0*/  @P0 BRA `(.L_x_13) ;  /* 0xfffffffc004c0947 */ /* 0x000fec000383ffff */
[----:B------:R-:W-:-:S07]  /*0be0*/  MOV R26, UR6 ;  /* 0x00000006001a7c02 */ /* 0x000fce0008000f00 */
.L_x_12:
[----:B------:R-:W-:-:S09]  /*0bf0*/  UISETP.NE.AND UP0, UPT, UR7, URZ, UPT ;  /* 0x000000ff0700728c */ /* 0x000fd2000bf05270 */
[----:B------:R-:W-:Y:S05]  /*0c00*/  BRA.U !UP0, `(.L_x_14) ;  /* 0x0000000108a87547 */ /* 0x000fea000b800000 */
[----:B------:R-:W-:Y:S01]  /*0c10*/  UISETP.NE.AND UP0, UPT, UR7, 0x1, UPT ;  /* 0x000000010700788c */ /* 0x000fe2000bf05270 */
[----:B------:R-:W-:-:S08]  /*0c20*/  LOP3.LUT P0, RZ, R8, 0x1, RZ, 0xc0, !PT ;  /* 0x0000000108ff7812 */ /* 0x000fd0000780c0ff */
[----:B------:R-:W-:Y:S05]  /*0c30*/  BRA.U !UP0, `(.L_x_15) ;  /* 0x0000000108607547 */ /* 0x000fea000b800000 */
[----:B------:R-:W0:Y:S01]  /*0c40*/  LDCU UR4, c[0x0][0x380] ;  /* 0x00007000ff0477ac */ /* 0x000e220008000800 */
[----:B------:R-:W-:Y:S02]  /*0c50*/  IMAD.IADD R13, R26, 0x1, R5 ;  /* 0x000000011a0d7824 */ /* 0x000fe400078e0205 */
[----:B------:R-:W-:Y:S01]  /*0c60*/  IMAD.MOV.U32 R12, RZ, RZ, R10 ;  /* 0x000000ffff0c7224 */ /* 0x000fe200078e000a */
[----:B------:R-:W-:Y:S01]  /*0c70*/  UMOV UR5, URZ ;  /* 0x000000ff00057c82 */ /* 0x000fe20008000000 */
[----:B------:R-:W-:Y:S01]  /*0c80*/  VIADD R11, R13, 0x1 ;  /* 0x000000010d0b7836 */ /* 0x000fe20000000000 */
[----:B------:R-:W-:Y:S01]  /*0c90*/  I2FP.F32.S32 R13, R13 ;  /* 0x0000000d000d7245 */ /* 0x000fe20000201400 */
[----:B------:R-:W-:-:S03]  /*0ca0*/  IMAD.MOV.U32 R27, RZ, RZ, -0x3e000000 ;  /* 0xc2000000ff1b7424 */ /* 0x000fc600078e00ff */
[----:B------:R-:W-:Y:S02]  /*0cb0*/  I2FP.F32.S32 R11, R11 ;  /* 0x0000000b000b7245 */ /* 0x000fe40000201400 */
[----:B0-----:R-:W5:Y:S02]  /*0cc0*/  TEX.LL R14, R12, R12, R27, UR4, 2D ;  /* 0x28ff041b0c0c7f60 */ /* 0x001f6400089e0f0e */
[----:B------:R-:W5:Y:S01]  /*0cd0*/  TEX.LL R18, R16, R10, R27, UR4, 2D ;  /* 0x28ff041b0a107f60 */ /* 0x000f6200089e0f12 */
[----:B------:R-:W-:Y:S01]  /*0ce0*/  VIADD R26, R26, 0x2 ;  /* 0x000000021a1a7836 */ /* 0x000fe20000000000 */
        /* <DEDUP_REMOVED lines=12> */
[----:B------:R-:W-:-:S07]  /*0db0*/  IADD3 R22, PT, PT, R19, R15, R22 ;  /* 0x0000000f13167210 */ /* 0x000fce0007ffe016 */
.L_x_15:
[----:B------:R-:W-:Y:S05]  /*0dc0*/  @!P0 BRA `(.L_x_14) ;  /* 0x0000000000388947 */ /* 0x000fea0003800000 */
[----:B------:R-:W0:Y:S01]  /*0dd0*/  LDCU UR4, c[0x0][0x380] ;  /* 0x00007000ff0477ac */ /* 0x000e220008000800 */
[----:B------:R-:W-:Y:S02]  /*0de0*/  IMAD.IADD R11, R26, 0x1, R5 ;  /* 0x000000011a0b7824 */ /* 0x000fe400078e0205 */
[----:B------:R-:W-:Y:S01]  /*0df0*/  HFMA2 R12, -RZ, RZ, -3, 0 ;  /* 0xc2000000ff0c7431 */ /* 0x000fe200000001ff */
[----:B------:R-:W-:Y:S02]  /*0e00*/  UMOV UR5, URZ ;  /* 0x000000ff00057c82 */ /* 0x000fe40008000000 */
[----:B------:R-:W-:-:S06]  /*0e10*/  I2FP.F32.S32 R11, R11 ;  /* 0x0000000b000b7245 */ /* 0x000fcc0000201400 */
[----:B0-----:R-:W5:Y:S02]  /*0e20*/  TEX.LL R12, R10, R10, R12, UR4, 2D ;  /* 0x28ff040c0a0a7f60 */ /* 0x001f6400089e0f0c */
[----:B-----5:R-:W-:Y:S02]  /*0e30*/  LOP3.LUT R9, R10, 0xff, RZ, 0xc0, !PT ;  /* 0x000000ff0a097812 */ /* 0x020fe400078ec0ff */
[----:B------:R-:W-:Y:S02]  /*0e40*/  LOP3.LUT R14, R11, 0xff, RZ, 0xc0, !PT ;  /* 0x000000ff0b0e7812 */ /* 0x000fe400078ec0ff */
[----:B------:R-:W-:Y:S01]  /*0e50*/  LOP3.LUT R15, R12, 0xff, RZ, 0xc0, !PT ;  /* 0x000000ff0c0f7812 */ /* 0x000fe200078ec0ff */
[----:B------:R-:W-:Y:S01]  /*0e60*/  IMAD.IADD R20, R20, 0x1, R9 ;  /* 0x0000000114147824 */ /* 0x000fe200078e0209 */
[----:B------:R-:W-:Y:S01]  /*0e70*/  LOP3.LUT R13, R13, 0xff, RZ, 0xc0, !PT ;  /* 0x000000ff0d0d7812 */ /* 0x000fe200078ec0ff */
[----:B------:R-:W-:Y:S02]  /*0e80*/  IMAD.IADD R21, R21, 0x1, R14 ;  /* 0x0000000115157824 */ /* 0x000fe400078e020e */
[----:B------:R-:W-:-:S02]  /*0e90*/  IMAD.IADD R24, R24, 0x1, R15 ;  /* 0x0000000118187824 */ /* 0x000fc400078e020f */
[----:B------:R-:W-:-:S07]  /*0ea0*/  IMAD.IADD R22, R22, 0x1, R13 ;  /* 0x0000000116167824 */ /* 0x000fce00078e020d */
.L_x_14:
[----:B------:R-:W-:Y:S05]  /*0eb0*/  @P1 BRA `(.L_x_16) ;  /* 0xfffffff800681947 */ /* 0x000fea000383ffff */
[----:B------:R-:W0:Y:S01]  /*0ec0*/  LDC R9, c[0x0][0x394] ;  /* 0x0000e500ff097b82 */ /* 0x000e220000000800 */
[----:B------:R-:W2:Y:S07]  /*0ed0*/  LDCU UR4, c[0x0][0x388] ;  /* 0x00007100ff0477ac */ /* 0x000eae0008000800 */
[----:B------:R-:W3:Y:S01]  /*0ee0*/  LDC R14, c[0x0][0x38c] ;  /* 0x0000e300ff0e7b82 */ /* 0x000ee20000000800 */
[----:B0-----:R-:W-:Y:S01]  /*0ef0*/  IABS R6, R9 ;  /* 0x0000000900067213 */ /* 0x001fe20000000000 */
[----:B------:R-:W-:-:S03]  /*0f00*/  IMAD R5, R9, R8, RZ ;  /* 0x0000000809057224 */ /* 0x000fc600078e02ff */
[----:B------:R-:W0:Y:S01]  /*0f10*/  I2F.RP R16, R6 ;  /* 0x0000000600107306 */ /* 0x000e220000209400 */
[----:B------:R-:W-:Y:S01]  /*0f20*/  IMAD.MOV R19, RZ, RZ, -R5 ;  /* 0x000000ffff137224 */ /* 0x000fe200078e0a05 */
[----:B---3--:R-:W-:Y:S02]  /*0f30*/  IABS R18, R14 ;  /* 0x0000000e00127213 */ /* 0x008fe40000000000 */
[----:B------:R-:W-:-:S04]  /*0f40*/  LOP3.LUT R14, R14, R9, RZ, 0x3c, !PT ;  /* 0x000000090e0e7212 */ /* 0x000fc800078e3cff */
[----:B------:R-:W3:Y:S08]  /*0f50*/  I2F.U32.RP R15, R5 ;  /* 0x00000005000f7306 */ /* 0x000ef00000209000 */
[----:B0-----:R-:W0:Y:S08]  /*0f60*/  MUFU.RCP R16, R16 ;  /* 0x0000001000107308 */ /* 0x001e300000001000 */
[----:B---3--:R-:W3:Y:S01]  /*0f70*/  MUFU.RCP R15, R15 ;  /* 0x0000000f000f7308 */ /* 0x008ee20000001000 */
[----:B0-----:R-:W-:-:S07]  /*0f80*/  VIADD R10, R16, 0xffffffe ;  /* 0x0ffffffe100a7836 */ /* 0x001fce0000000000 */
[----:B------:R0:W4:Y:S01]  /*0f90*/  F2I.FTZ.U32.TRUNC.NTZ R11, R10 ;  /* 0x0000000a000b7305 */ /* 0x000122000021f000 */
[----:B---3--:R-:W-:-:S07]  /*0fa0*/  IADD3 R12, PT, PT, R15, 0xffffffe, RZ ;  /* 0x0ffffffe0f0c7810 */ /* 0x008fce0007ffe0ff */
[----:B------:R3:W1:Y:S01]  /*0fb0*/  F2I.FTZ.U32.TRUNC.NTZ R13, R12 ;  /* 0x0000000c000d7305 */ /* 0x000662000021f000 */
[----:B0-----:R-:W-:Y:S02]  /*0fc0*/  IMAD.MOV.U32 R10, RZ, RZ, RZ ;  /* 0x000000ffff0a7224 */ /* 0x001fe400078e00ff */
[--C-:B----4-:R-:W-:Y:S02]  /*0fd0*/  IMAD.MOV R17, RZ, RZ, -R11.reuse ;  /* 0x000000ffff117224 */ /* 0x110fe400078e0a0b */
[----:B---3--:R-:W-:Y:S02]  /*0fe0*/  IMAD.MOV.U32 R12, RZ, RZ, RZ ;  /* 0x000000ffff0c7224 */ /* 0x008fe400078e00ff */
[----:B------:R-:W-:Y:S02]  /*0ff0*/  IMAD R15, R17, R6, RZ ;  /* 0x00000006110f7224 */ /* 0x000fe400078e02ff */
[----:B------:R-:W-:Y:S02]  /*1000*/  IMAD.MOV.U32 R17, RZ, RZ, R18 ;  /* 0x000000ffff117224 */ /* 0x000fe400078e0012 */
[----:B------:R-:W-:-:S04]  /*1010*/  IMAD.HI.U32 R10, R11, R15, R10 ;  /* 0x0000000f0b0a7227 */ /* 0x000fc800078e000a */
[----:B-1----:R-:W-:Y:S02]  /*1020*/  IMAD R19, R19, R13, RZ ;  /* 0x0000000d13137224 */ /* 0x002fe400078e02ff */
[----:B------:R-:W-:-:S04]  /*1030*/  IMAD.HI.U32 R15, R10, R17, RZ ;  /* 0x000000110a0f7227 */ /* 0x000fc800078e00ff */
[----:B------:R-:W-:Y:S01]  /*1040*/  IMAD.HI.U32 R19, R13, R19, R12 ;  /* 0x000000130d137227 */ /* 0x000fe200078e000c */
[----:B------:R-:W-:-:S05]  /*1050*/  IADD3 R11, PT, PT, -R15, RZ, RZ ;  /* 0x000000ff0f0b7210 */ /* 0x000fca0007ffe1ff */
[----:B------:R-:W-:-:S04]  /*1060*/  IMAD.HI.U32 R12, R19, R20, RZ ;  /* 0x00000014130c7227 */ /* 0x000fc800078e00ff */
[----:B------:R-:W-:Y:S02]  /*1070*/  IMAD.MOV R10, RZ, RZ, -R12 ;  /* 0x000000ffff0a7224 */ /* 0x000fe400078e0a0c */
[----:B------:R-:W-:Y:S02]  /*1080*/  IMAD R11, R6, R11, R17 ;  /* 0x0000000b060b7224 */ /* 0x000fe400078e0211 */
[----:B------:R-:W-:-:S03]  /*1090*/  IMAD.HI.U32 R13, R19, R21, RZ ;  /* 0x00000015130d7227 */ /* 0x000fc600078e00ff */
[----:B------:R-:W-:Y:S01]  /*10a0*/  ISETP.GT.U32.AND P3, PT, R6, R11, PT ;  /* 0x0000000b0600720c */ /* 0x000fe20003f64070 */
[----:B------:R-:W-:Y:S02]  /*10b0*/  IMAD R20, R5, R10, R20 ;  /* 0x0000000a05147224 */ /* 0x000fe400078e0214 */
[----:B------:R-:W-:Y:S02]  /*10c0*/  IMAD.MOV R18, RZ, RZ, -R13 ;  /* 0x000000ffff127224 */ /* 0x000fe400078e0a0d */
[----:B------:R-:W-:Y:S01]  /*10d0*/  IMAD.HI.U32 R16, R19, R22, RZ ;  /* 0x0000001613107227 */ /* 0x000fe200078e00ff */
[----:B------:R-:W-:-:S03]  /*10e0*/  ISETP.GE.U32.AND P4, PT, R20, R5, PT ;  /* 0x000000051400720c */ /* 0x000fc60003f86070 */
[----:B------:R-:W-:-:S04]  /*10f0*/  IMAD.HI.U32 R17, R19, R24, RZ ;  /* 0x0000001813117227 */ /* 0x000fc800078e00ff */
[C---:B------:R-:W-:Y:S02]  /*1100*/  IMAD R10, R5.reuse, R18, R21 ;  /* 0x00000012050a7224 */ /* 0x040fe400078e0215 */
[----:B------:R-:W-:Y:S02]  /*1110*/  IMAD.MOV R19, RZ, RZ, -R16 ;  /* 0x000000ffff137224 */ /* 0x000fe400078e0a10 */
[----:B------:R-:W-:Y:S01]  /*1120*/  IMAD.MOV R18, RZ, RZ, -R17 ;  /* 0x000000ffff127224 */ /* 0x000fe200078e0a11 */
[----:B------:R-:W-:Y:S01]  /*1130*/  ISETP.GE.U32.AND P2, PT, R10, R5, PT ;  /* 0x000000050a00720c */ /* 0x000fe20003f46070 */
[C---:B------:R-:W-:Y:S01]  /*1140*/  IMAD R22, R5.reuse, R19, R22 ;  /* 0x0000001305167224 */ /* 0x040fe200078e0216 */
[C---:B------:R-:W-:Y:S01]  /*1150*/  @P4 IADD3 R20, PT, PT, -R5.reuse, R20, RZ ;  /* 0x0000001405144210 */ /* 0x040fe20007ffe1ff */
[----:B------:R-:W-:Y:S02]  /*1160*/  IMAD R24, R5, R18, R24 ;  /* 0x0000001205187224 */ /* 0x000fe400078e0218 */
[----:B------:R-:W-:Y:S01]  /*1170*/  @!P3 IMAD.IADD R11, R11, 0x1, -R6 ;  /* 0x000000010b0bb824 */ /* 0x000fe200078e0a06 */
[-C--:B------:R-:W-:Y:S01]  /*1180*/  ISETP.GE.U32.AND P1, PT, R22, R5.reuse, PT ;  /* 0x000000051600720c */ /* 0x080fe20003f26070 */
[----:B------:R-:W-:Y:S01]  /*1190*/  @!P3 VIADD R15, R15, 0x1 ;  /* 0x000000010f0fb836 */ /* 0x000fe20000000000 */
[----:B------:R-:W-:Y:S01]  /*11a0*/  ISETP.GE.U32.AND P0, PT, R24, R5, PT ;  /* 0x000000051800720c */ /* 0x000fe20003f06070 */
[----:B------:R-:W-:Y:S01]  /*11b0*/  @P4 VIADD R12, R12, 0x1 ;  /* 0x000000010c0c4836 */ /* 0x000fe20000000000 */
[----:B------:R-:W-:-:S02]  /*11c0*/  ISETP.GE.U32.AND P5, PT, R11, R6, PT ;  /* 0x000000060b00720c */ /* 0x000fc40003fa6070 */
[-C--:B------:R-:W-:Y:S01]  /*11d0*/  ISETP.GE.U32.AND P6, PT, R20, R5.reuse, PT ;  /* 0x000000051400720c */ /* 0x080fe20003fc6070 */
[--C-:B------:R-:W-:Y:S02]  /*11e0*/  @P2 IMAD.IADD R10, R10, 0x1, -R5.reuse ;  /* 0x000000010a0a2824 */ /* 0x100fe400078e0a05 */
[----:B------:R-:W-:Y:S01]  /*11f0*/  @P2 VIADD R13, R13, 0x1 ;  /* 0x000000010d0d2836 */ /* 0x000fe20000000000 */
[----:B------:R-:W-:Y:S02]  /*1200*/  ISETP.NE.AND P2, PT, R9, RZ, PT ;  /* 0x000000ff0900720c */ /* 0x000fe40003f45270 */
[-C--:B------:R-:W-:Y:S01]  /*1210*/  ISETP.GE.U32.AND P3, PT, R10, R5.reuse, PT ;  /* 0x000000050a00720c */ /* 0x080fe20003f66070 */
[--C-:B------:R-:W-:Y:S01]  /*1220*/  @P1 IMAD.IADD R22, R22, 0x1, -R5.reuse ;  /* 0x0000000116161824 */ /* 0x100fe200078e0a05 */
[----:B------:R-:W0:Y:S01]  /*1230*/  LDC.64 R10, c[0x0][0x398] ;  /* 0x0000e600ff0a7b82 */ /* 0x000e220000000a00 */
[----:B------:R-:W-:Y:S02]  /*1240*/  @P0 IMAD.IADD R24, R24, 0x1, -R5 ;  /* 0x0000000118180824 */ /* 0x000fe400078e0a05 */
[----:B------:R-:W-:Y:S01]  /*1250*/  @P5 IADD3 R15, PT, PT, R15, 0x1, RZ ;  /* 0x000000010f0f5810 */ /* 0x000fe20007ffe0ff */
[----:B------:R-:W-:Y:S01]  /*1260*/  @P0 VIADD R17, R17, 0x1 ;  /* 0x0000000111110836 */ /* 0x000fe20000000000 */
[-C--:B------:R-:W-:Y:S01]  /*1270*/  ISETP.GE.U32.AND P5, PT, R22, R5.reuse, PT ;  /* 0x000000051600720c */ /* 0x080fe20003fa6070 */
[----:B------:R-:W-:Y:S01]  /*1280*/  @P6 VIADD R12, R12, 0x1 ;  /* 0x000000010c0c6836 */ /* 0x000fe20000000000 */
[----:B------:R-:W-:Y:S01]  /*1290*/  ISETP.GE.U32.AND P4, PT, R24, R5, PT ;  /* 0x000000051800720c */ /* 0x000fe20003f86070 */
[----:B------:R-:W-:Y:S01]  /*12a0*/  @P1 VIADD R16, R16, 0x1 ;  /* 0x0000000110101836 */ /* 0x000fe20000000000 */
[----:B------:R-:W-:-:S02]  /*12b0*/  ISETP.GE.AND P6, PT, R14, RZ, PT ;  /* 0x000000ff0e00720c */ /* 0x000fc40003fc6270 */
[----:B------:R-:W-:Y:S01]  /*12c0*/  ISETP.NE.U32.AND P0, PT, R5, RZ, PT ;  /* 0x000000ff0500720c */ /* 0x000fe20003f05070 */
[----:B------:R-:W-:Y:S01]  /*12d0*/  @P3 VIADD R13, R13, 0x1 ;  /* 0x000000010d0d3836 */ /* 0x000fe20000000000 */
[----:B------:R-:W-:-:S04]  /*12e0*/  LOP3.LUT R5, RZ, R5, RZ, 0x33, !PT ;  /* 0x00000005ff057212 */ /* 0x000fc800078e33ff */
[C---:B------:R-:W-:Y:S01]  /*12f0*/  SEL R12, R5.reuse, R12, !P0 ;  /* 0x0000000c050c7207 */ /* 0x040fe20004000000 */
[----:B------:R-:W-:Y:S01]  /*1300*/  @P5 VIADD R16, R16, 0x1 ;  /* 0x0000000110105836 */ /* 0x000fe20000000000 */
[----:B------:R-:W-:Y:S02]  /*1310*/  SEL R13, R5, R13, !P0 ;  /* 0x0000000d050d7207 */ /* 0x000fe40004000000 */
[----:B------:R-:W-:Y:S01]  /*1320*/  @P4 IADD3 R17, PT, PT, R17, 0x1, RZ ;  /* 0x0000000111114810 */ /* 0x000fe20007ffe0ff */
[----:B------:R-:W-:Y:S01]  /*1330*/  @!P6 IMAD.MOV R15, RZ, RZ, -R15 ;  /* 0x000000ffff0fe224 */ /* 0x000fe200078e0a0f */
[----:B------:R-:W-:Y:S02]  /*1340*/  @!P2 LOP3.LUT R15, RZ, R9, RZ, 0x33, !PT ;  /* 0x00000009ff0fa212 */ /* 0x000fe400078e33ff */
[C---:B------:R-:W-:Y:S02]  /*1350*/  SEL R17, R5.reuse, R17, !P0 ;  /* 0x0000001105117207 */ /* 0x040fe40004000000 */
[----:B------:R-:W-:Y:S01]  /*1360*/  SEL R16, R5, R16, !P0 ;  /* 0x0000001005107207 */ /* 0x000fe20004000000 */
[----:B------:R-:W-:Y:S01]  /*1370*/  IMAD R15, R15, R7, R3 ;  /* 0x000000070f0f7224 */ /* 0x000fe200078e0203 */
[----:B------:R-:W-:Y:S01]  /*1380*/  PRMT R13, R12, 0x3340, R13 ;  /* 0x000033400c0d7816 */ /* 0x000fe2000000000d */
[----:B------:R-:W-:Y:S01]  /*1390*/  IMAD.IADD R7, R2, 0x1, R7 ;  /* 0x0000000102077824 */ /* 0x000fe200078e0207 */
[----:B------:R-:W-:Y:S01]  /*13a0*/  PRMT R16, R17, 0x3340, R16 ;  /* 0x0000334011107816 */ /* 0x000fe20000000010 */
[----:B0-----:R-:W-:-:S03]  /*13b0*/  IMAD.WIDE R10, R15, 0x4, R10 ;  /* 0x000000040f0a7825 */ /* 0x001fc600078e020a */
[----:B------:R-:W-:Y:S01]  /*13c0*/  PRMT R13, R13, 0x5410, R16 ;  /* 0x000054100d0d7816 */ /* 0x000fe20000000010 */
[----:B------:R-:W-:-:S04]  /*13d0*/  IMAD R5, R7, R8, RZ ;  /* 0x0000000807057224 */ /* 0x000fc800078e02ff */
[----:B------:R0:W-:Y:S01]  /*13e0*/  STG.E desc[UR8][R10.64], R13 ;  /* 0x0000000d0a007986 */ /* 0x0001e2000c101908 */
[----:B--2---:R-:W-:-:S13]  /*13f0*/  ISETP.GE.AND P0, PT, R5, UR4, PT ;  /* 0x0000000405007c0c */ /* 0x004fda000bf06270 */
[----:B0-----:R-:W-:Y:S05]  /*1400*/  @!P0 BRA `(.L_x_17) ;  /* 0xfffffff400048947 */ /* 0x001fea000383ffff */
.L_x_11:
[----:B-1----:R-:W-:Y:S05]  /*1410*/  BSYNC.RECONVERGENT B0 ;  /* 0x0000000000007941 */ /* 0x002fea0003800200 */
.L_x_10:
[----:B------:R-:W0:Y:S01]  /*1420*/  LDCU UR4, c[0x0][0x394] ;  /* 0x00007280ff0477ac */ /* 0x000e220008000800 */
[----:B------:R-:W-:Y:S01]  /*1430*/  IMAD.IADD R3, R0, 0x1, R3 ;  /* 0x0000000100037824 */ /* 0x000fe200078e0203 */
[----:B------:R-:W1:Y:S03]  /*1440*/  LDCU UR5, c[0x0][0x38c] ;  /* 0x00007180ff0577ac */ /* 0x000e660008000800 */
[----:B0-----:R-:W-:-:S05]  /*1450*/  IMAD R4, R3, UR4, RZ ;  /* 0x0000000403047c24 */ /* 0x001fca000f8e02ff */
[----:B-1----:R-:W-:-:S13]  /*1460*/  ISETP.GE.AND P0, PT, R4, UR5, PT ;  /* 0x0000000504007c0c */ /* 0x002fda000bf06270 */
[----:B------:R-:W-:Y:S05]  /*1470*/  @!P0 BRA `(.L_x_18) ;  /* 0xfffffff000cc8947 */ /* 0x000fea000383ffff */
[----:B------:R-:W-:Y:S05]  /*1480*/  EXIT ;  /* 0x000000000000794d */ /* 0x000fea0003800000 */
.L_x_19:
[----:B------:R-:W-:-:S00]  /*1490*/  BRA `(.L_x_19) ;  /* 0xfffffffc00fc7947 */ /* 0x000fc0000383ffff */
[----:B------:R-:W-:-:S00]  /*14a0*/  NOP ;  /* 0x0000000000007918 */ /* 0x000fc00000000000 */
        /* <DEDUP_REMOVED lines=13> */
.L_x_20:


//--------------------- .nv.shared.reserved.0     --------------------------
	.section	.nv.shared.reserved.0,"aw",@nobits
	.weak		__nv_reservedSMEM_offset_0_alias
	.size		__nv_reservedSMEM_offset_0_alias, 0, 64
	.other		__nv_reservedSMEM_offset_0_alias,@"STO_CUDA_RESERVED_SHARED STV_DEFAULT"
__nv_reservedSMEM_offset_0_alias:
	.zero		0
	.zero		64


//--------------------- .nv.constant0._Z6kernelyiiiiP5pixel --------------------------
	.section	.nv.constant0._Z6kernelyiiiiP5pixel,"a",@progbits
	.sectionflags	@""
	.align	4
.nv.constant0._Z6kernelyiiiiP5pixel:
	.zero		928


//--------------------- SYMBOLS --------------------------

	.type		.nv.reservedSmem.offset0,@object
	.size		.nv.reservedSmem.offset0,0x4
